//
// Generated by NVIDIA NVVM Compiler
//
// Compiler Build ID: CL-36424714
// Cuda compilation tools, release 13.0, V13.0.88
// Based on NVVM 20.0.0
//

.version 9.0
.target sm_100
.address_size 64

	// .globl	default_function_kernel

.visible .entry default_function_kernel(
	.param .u64 .ptr .align 1 default_function_kernel_param_0,
	.param .u64 .ptr .align 1 default_function_kernel_param_1,
	.param .u64 .ptr .align 1 default_function_kernel_param_2,
	.param .u64 .ptr .align 1 default_function_kernel_param_3
)
.maxntid 36
{
	.reg .pred 	%p<2>;
	.reg .b32 	%r<15>;
	.reg .b32 	%f<5>;
	.reg .b64 	%rd<15>;

	ld.param.u64 	%rd1, [default_function_kernel_param_0];
	ld.param.u64 	%rd2, [default_function_kernel_param_1];
	ld.param.u64 	%rd3, [default_function_kernel_param_2];
	ld.param.u64 	%rd4, [default_function_kernel_param_3];
	cvta.to.global.u64 	%rd5, %rd2;
	cvta.to.global.u64 	%rd6, %rd3;
	cvta.to.global.u64 	%rd7, %rd1;
	cvta.to.global.u64 	%rd8, %rd4;
	mov.u32 	%r1, %ctaid.x;
	mov.u32 	%r2, %tid.x;
	mad.lo.s32 	%r3, %r1, 36, %r2;
	mul.wide.u32 	%rd9, %r3, 4;
	add.s64 	%rd10, %rd8, %rd9;
	ld.global.nc.f32 	%f1, [%rd10];
	mul.hi.u32 	%r4, %r1, 1321528399;
	shr.u32 	%r5, %r4, 4;
	mul.lo.s32 	%r6, %r5, 52;
	sub.s32 	%r7, %r1, %r6;
	setp.gt.u32 	%p1, %r7, 25;
	selp.b32 	%r8, 13, 0, %p1;
	mad.lo.s32 	%r9, %r1, -26, %r3;
	mul.hi.u32 	%r10, %r9, 1321528399;
	shr.u32 	%r11, %r10, 2;
	mul.lo.s32 	%r12, %r11, 13;
	sub.s32 	%r13, %r9, %r12;
	add.s32 	%r14, %r8, %r13;
	mul.wide.u32 	%rd11, %r14, 4;
	add.s64 	%rd12, %rd7, %rd11;
	ld.global.nc.f32 	%f2, [%rd12];
	add.s64 	%rd13, %rd6, %rd11;
	ld.global.nc.f32 	%f3, [%rd13];
	fma.rn.f32 	%f4, %f1, %f2, %f3;
	add.s64 	%rd14, %rd5, %rd9;
	st.global.f32 	[%rd14], %f4;
	ret;

}


// ===== COMPILED SASS (sm_100) =====

	.target	sm_100

	.elftype	@"ET_EXEC"


//--------------------- .note.nv.tkinfo           --------------------------
	.section	.note.nv.tkinfo,"",@"SHT_NOTE"
	.sectionflags	@"SHF_NOTE_NV_TKINFO"
	.tkinfo
        /*0018*/ 	.word	0x00000002
        /*0030*/ 	.string	""
        /*0030*/ 	.string	"ptxas"
        /*0030*/ 	.string	"Cuda compilation tools, release 13.0, V13.0.88"
        /*0030*/ 	.string	"Build cuda_13.0.r13.0/compiler.36424714_0"
        /*0030*/ 	.string	"-arch sm_100 -m 64 "



//--------------------- .note.nv.cuinfo           --------------------------
	.section	.note.nv.cuinfo,"",@"SHT_NOTE"
	.sectionflags	@"SHF_NOTE_NV_CUINFO"
        /*0018*/ 	.short	0x0002
        /*001a*/ 	.short	0x0064
        /*001c*/ 	.short	0x0082
	.zero		2


//--------------------- .nv.info                  --------------------------
	.section	.nv.info,"",@"SHT_CUDA_INFO"
	.align	4


	//----- nvinfo : EIATTR_REGCOUNT
	.align		4
        /*0000*/ 	.byte	0x04, 0x2f
        /*0002*/ 	.short	(.L_1 - .L_0)
	.align		4
.L_0:
        /*0004*/ 	.word	index@(default_function_kernel)
        /*0008*/ 	.word	0x00000010


	//----- nvinfo : EIATTR_FRAME_SIZE
	.align		4
.L_1:
        /*000c*/ 	.byte	0x04, 0x11
        /*000e*/ 	.short	(.L_3 - .L_2)
	.align		4
.L_2:
        /*0010*/ 	.word	index@(default_function_kernel)
        /*0014*/ 	.word	0x00000000


	//----- nvinfo : EIATTR_MIN_STACK_SIZE
	.align		4
.L_3:
        /*0018*/ 	.byte	0x04, 0x12
        /*001a*/ 	.short	(.L_5 - .L_4)
	.align		4
.L_4:
        /*001c*/ 	.word	index@(default_function_kernel)
        /*0020*/ 	.word	0x00000000
.L_5:


//--------------------- .nv.compat                --------------------------
	.section	.nv.compat,"",@"SHT_CUDA_COMPAT_INFO"
	.align	4
        /*0000*/ 	.byte	0x02, 0x09, 0x00, 0x00, 0x02, 0x02, 0x01, 0x00, 0x02, 0x05, 0x05, 0x00, 0x03, 0x07, 0x01, 0x01
        /*0010*/ 	.byte	0x02, 0x03, 0x00, 0x00, 0x02, 0x06, 0x01, 0x00, 0x04, 0x0b, 0x08, 0x00, 0x09, 0x00, 0x00, 0x00
        /*0020*/ 	.byte	0x00, 0x00, 0x00, 0x00


//--------------------- .nv.info.default_function_kernel --------------------------
	.section	.nv.info.default_function_kernel,"",@"SHT_CUDA_INFO"
	.sectionflags	@""
	.align	4


	//----- nvinfo : EIATTR_CUDA_API_VERSION
	.align		4
        /*0000*/ 	.byte	0x04, 0x37
        /*0002*/ 	.short	(.L_7 - .L_6)
.L_6:
        /*0004*/ 	.word	0x00000082


	//----- nvinfo : EIATTR_KPARAM_INFO
	.align		4
.L_7:
        /*0008*/ 	.byte	0x04, 0x17
        /*000a*/ 	.short	(.L_9 - .L_8)
.L_8:
        /*000c*/ 	.word	0x00000000
        /*0010*/ 	.short	0x0003
        /*0012*/ 	.short	0x0018
        /*0014*/ 	.byte	0x00, 0xf5, 0x21, 0x00


	//----- nvinfo : EIATTR_KPARAM_INFO
	.align		4
.L_9:
        /*0018*/ 	.byte	0x04, 0x17
        /*001a*/ 	.short	(.L_11 - .L_10)
.L_10:
        /*001c*/ 	.word	0x00000000
        /*0020*/ 	.short	0x0002
        /*0022*/ 	.short	0x0010
        /*0024*/ 	.byte	0x00, 0xf5, 0x21, 0x00


	//----- nvinfo : EIATTR_KPARAM_INFO
	.align		4
.L_11:
        /*0028*/ 	.byte	0x04, 0x17
        /*002a*/ 	.short	(.L_13 - .L_12)
.L_12:
        /*002c*/ 	.word	0x00000000
        /*0030*/ 	.short	0x0001
        /*0032*/ 	.short	0x0008
        /*0034*/ 	.byte	0x00, 0xf5, 0x21, 0x00


	//----- nvinfo : EIATTR_KPARAM_INFO
	.align		4
.L_13:
        /*0038*/ 	.byte	0x04, 0x17
        /*003a*/ 	.short	(.L_15 - .L_14)
.L_14:
        /*003c*/ 	.word	0x00000000
        /*0040*/ 	.short	0x0000
        /*0042*/ 	.short	0x0000
        /*0044*/ 	.byte	0x00, 0xf5, 0x21, 0x00


	//----- nvinfo : EIATTR_SPARSE_MMA_MASK
	.align		4
.L_15:
        /*0048*/ 	.byte	0x03, 0x50
        /*004a*/ 	.short	0x0000


	//----- nvinfo : EIATTR_MAXREG_COUNT
	.align		4
        /*004c*/ 	.byte	0x03, 0x1b
        /*004e*/ 	.short	0x00ff


	//----- nvinfo : EIATTR_MERCURY_ISA_VERSION
	.align		4
        /*0050*/ 	.byte	0x03, 0x5f
        /*0052*/ 	.short	0x0101


	//----- nvinfo : EIATTR_VRC_CTA_INIT_COUNT
	.align		4
        /*0054*/ 	.byte	0x02, 0x4a
	.zero		1
	.zero		1


	//----- nvinfo : EIATTR_EXIT_INSTR_OFFSETS
	.align		4
        /*0058*/ 	.byte	0x04, 0x1c
        /*005a*/ 	.short	(.L_17 - .L_16)


	//   ....[0]....
.L_16:
        /*005c*/ 	.word	0x000001c0


	//----- nvinfo : EIATTR_MAX_THREADS
	.align		4
.L_17:
        /*0060*/ 	.byte	0x04, 0x05
        /*0062*/ 	.short	(.L_19 - .L_18)
.L_18:
        /*0064*/ 	.word	0x00000024
        /*0068*/ 	.word	0x00000001
        /*006c*/ 	.word	0x00000001


	//----- nvinfo : EIATTR_CBANK_PARAM_SIZE
	.align		4
.L_19:
        /*0070*/ 	.byte	0x03, 0x19
        /*0072*/ 	.short	0x0020


	//----- nvinfo : EIATTR_PARAM_CBANK
	.align		4
        /*0074*/ 	.byte	0x04, 0x0a
        /*0076*/ 	.short	(.L_21 - .L_20)
	.align		4
.L_20:
        /*0078*/ 	.word	index@(.nv.constant0.default_function_kernel)
        /*007c*/ 	.short	0x0380
        /*007e*/ 	.short	0x0020


	//----- nvinfo : EIATTR_SW_WAR
	.align		4
.L_21:
        /*0080*/ 	.byte	0x04, 0x36
        /*0082*/ 	.short	(.L_23 - .L_22)
.L_22:
        /*0084*/ 	.word	0x00000008
.L_23:


//--------------------- .nv.callgraph             --------------------------
	.section	.nv.callgraph,"",@"SHT_CUDA_CALLGRAPH"
	.align	4
	.sectionentsize	8
	.align		4
        /*0000*/ 	.word	0x00000000
	.align		4
        /*0004*/ 	.word	0xffffffff
	.align		4
        /*0008*/ 	.word	0x00000000
	.align		4
        /*000c*/ 	.word	0xfffffffe
	.align		4
        /*0010*/ 	.word	0x00000000
	.align		4
        /*0014*/ 	.word	0xfffffffd
	.align		4
        /*0018*/ 	.word	0x00000000
	.align		4
        /*001c*/ 	.word	0xfffffffc


//--------------------- .text.default_function_kernel --------------------------
	.section	.text.default_function_kernel,"ax",@progbits
	.align	128
        .global         default_function_kernel
        .type           default_function_kernel,@function
        .size           default_function_kernel,(.L_x_1 - default_function_kernel)
        .other          default_function_kernel,@"STO_CUDA_ENTRY STV_DEFAULT"
default_function_kernel:
.text.default_function_kernel:
[----:B------:R-:W-:Y:S01]  /*0000*/  LDC R1, c[0x0][0x37c] ;  /* 0x0000df00ff017b82 */ /* 0x000fe20000000800 */
[----:B------:R-:W0:Y:S07]  /*0010*/  S2R R4, SR_CTAID.X ;  /* 0x0000000000047919 */ /* 0x000e2e0000002500 */
[----:B------:R-:W1:Y:S01]  /*0020*/  LDC.64 R2, c[0x0][0x398] ;  /* 0x0000e600ff027b82 */ /* 0x000e620000000a00 */
[----:B------:R-:W2:Y:S01]  /*0030*/  LDCU.64 UR4, c[0x0][0x358] ;  /* 0x00006b00ff0477ac */ /* 0x000ea20008000a00 */
[----:B------:R-:W3:Y:S06]  /*0040*/  S2R R11, SR_TID.X ;  /* 0x00000000000b7919 */ /* 0x000eec0000002100 */
[----:B------:R-:W4:Y:S01]  /*0050*/  LDC.64 R6, c[0x0][0x390] ;  /* 0x0000e400ff067b82 */ /* 0x000f220000000a00 */
[----:B0-----:R-:W-:-:S04]  /*0060*/  IMAD.HI.U32 R0, R4, 0x4ec4ec4f, RZ ;  /* 0x4ec4ec4f04007827 */ /* 0x001fc800078e00ff */
[----:B---3--:R-:W-:Y:S01]  /*0070*/  IMAD R11, R4, 0x24, R11 ;  /* 0x00000024040b7824 */ /* 0x008fe200078e020b */
[----:B------:R-:W-:-:S03]  /*0080*/  SHF.R.U32.HI R0, RZ, 0x4, R0 ;  /* 0x00000004ff007819 */ /* 0x000fc60000011600 */
[----:B------:R-:W-:Y:S02]  /*0090*/  IMAD R8, R4, -0x1a, R11 ;  /* 0xffffffe604087824 */ /* 0x000fe400078e020b */
[----:B------:R-:W-:Y:S02]  /*00a0*/  IMAD R0, R0, -0x34, R4 ;  /* 0xffffffcc00007824 */ /* 0x000fe400078e0204 */
[----:B------:R-:W0:Y:S01]  /*00b0*/  LDC.64 R4, c[0x0][0x380] ;  /* 0x0000e000ff047b82 */ /* 0x000e220000000a00 */
[----:B------:R-:W-:Y:S02]  /*00c0*/  IMAD.HI.U32 R9, R8, 0x4ec4ec4f, RZ ;  /* 0x4ec4ec4f08097827 */ /* 0x000fe400078e00ff */
[----:B------:R-:W-:Y:S02]  /*00d0*/  ISETP.GT.U32.AND P0, PT, R0, 0x19, PT ;  /* 0x000000190000780c */ /* 0x000fe40003f04070 */
[----:B-1----:R-:W-:Y:S01]  /*00e0*/  IMAD.WIDE.U32 R2, R11, 0x4, R2 ;  /* 0x000000040b027825 */ /* 0x002fe200078e0002 */
[----:B------:R-:W-:-:S05]  /*00f0*/  SHF.R.U32.HI R9, RZ, 0x2, R9 ;  /* 0x00000002ff097819 */ /* 0x000fca0000011609 */
[----:B------:R-:W-:Y:S01]  /*0100*/  IMAD R9, R9, -0xd, R8 ;  /* 0xfffffff309097824 */ /* 0x000fe200078e0208 */
[----:B--2---:R-:W2:Y:S04]  /*0110*/  LDG.E.CONSTANT R2, desc[UR4][R2.64] ;  /* 0x0000000402027981 */ /* 0x004ea8000c1e9900 */
[C---:B------:R-:W-:Y:S02]  /*0120*/  IADD3 R13, PT, PT, R9.reuse, 0xd, RZ ;  /* 0x0000000d090d7810 */ /* 0x040fe40007ffe0ff */
[----:B------:R-:W-:Y:S02]  /*0130*/  @!P0 IADD3 R13, PT, PT, R9, RZ, RZ ;  /* 0x000000ff090d8210 */ /* 0x000fe40007ffe0ff */
[----:B------:R-:W1:Y:S03]  /*0140*/  LDC.64 R8, c[0x0][0x388] ;  /* 0x0000e200ff087b82 */ /* 0x000e660000000a00 */
[----:B----4-:R-:W-:-:S04]  /*0150*/  IMAD.WIDE.U32 R6, R13, 0x4, R6 ;  /* 0x000000040d067825 */ /* 0x010fc800078e0006 */
[----:B0-----:R-:W-:Y:S02]  /*0160*/  IMAD.WIDE.U32 R4, R13, 0x4, R4 ;  /* 0x000000040d047825 */ /* 0x001fe400078e0004 */
[----:B------:R-:W2:Y:S04]  /*0170*/  LDG.E.CONSTANT R7, desc[UR4][R6.64] ;  /* 0x0000000406077981 */ /* 0x000ea8000c1e9900 */
[----:B------:R-:W2:Y:S01]  /*0180*/  LDG.E.CONSTANT R5, desc[UR4][R4.64] ;  /* 0x0000000404057981 */ /* 0x000ea2000c1e9900 */
[----:B-1----:R-:W-:-:S04]  /*0190*/  IMAD.WIDE.U32 R8, R11, 0x4, R8 ;  /* 0x000000040b087825 */ /* 0x002fc800078e0008 */
[----:B--2---:R-:W-:-:S05]  /*01a0*/  FFMA R11, R2, R5, R7 ;  /* 0x00000005020b7223 */ /* 0x004fca0000000007 */
[----:B------:R-:W-:Y:S01]  /*01b0*/  STG.E desc[UR4][R8.64], R11 ;  /* 0x0000000b08007986 */ /* 0x000fe2000c101904 */
[----:B------:R-:W-:Y:S05]  /*01c0*/  EXIT ;  /* 0x000000000000794d */ /* 0x000fea0003800000 */
.L_x_0:
[----:B------:R-:W-:-:S00]  /*01d0*/  BRA `(.L_x_0) ;  /* 0xfffffffc00fc7947 */ /* 0x000fc0000383ffff */
[----:B------:R-:W-:-:S00]  /*01e0*/  NOP ;  /* 0x0000000000007918 */ /* 0x000fc00000000000 */
        /* <DEDUP_REMOVED lines=9> */
.L_x_1:


//--------------------- .nv.shared.reserved.0     --------------------------
	.section	.nv.shared.reserved.0,"aw",@nobits
	.weak		__nv_reservedSMEM_offset_0_alias
	.size		__nv_reservedSMEM_offset_0_alias, 0, 64
	.other		__nv_reservedSMEM_offset_0_alias,@"STO_CUDA_RESERVED_SHARED STV_DEFAULT"
__nv_reservedSMEM_offset_0_alias:
	.zero		0
	.zero		64


//--------------------- .nv.constant0.default_function_kernel --------------------------
	.section	.nv.constant0.default_function_kernel,"a",@progbits
	.sectionflags	@""
	.align	4
.nv.constant0.default_function_kernel:
	.zero		928


//--------------------- SYMBOLS --------------------------

	.type		.nv.reservedSmem.offset0,@object
	.size		.nv.reservedSmem.offset0,0x4
